//
// Generated by NVIDIA NVVM Compiler
//
// Compiler Build ID: CL-36424714
// Cuda compilation tools, release 13.0, V13.0.88
// Based on NVVM 20.0.0
//

.version 9.0
.target sm_100
.address_size 64

	// .globl	_Z12helloFromGPUv
.extern .func  (.param .b32 func_retval0) vprintf
(
	.param .b64 vprintf_param_0,
	.param .b64 vprintf_param_1
)
;
.global .align 1 .b8 $str[36] = {72, 101, 108, 108, 111, 32, 87, 111, 114, 108, 100, 32, 102, 114, 111, 109, 32, 116, 104, 114, 101, 97, 100, 32, 110, 117, 109, 98, 101, 114, 32, 37, 100, 33, 10};

.visible .entry _Z12helloFromGPUv()
{
	.local .align 8 .b8 	__local_depot0[8];
	.reg .b64 	%SP;
	.reg .b64 	%SPL;
	.reg .b32 	%r<4>;
	.reg .b64 	%rd<5>;

	mov.u64 	%SPL, __local_depot0;
	cvta.local.u64 	%SP, %SPL;
	add.u64 	%rd1, %SP, 0;
	add.u64 	%rd2, %SPL, 0;
	mov.u32 	%r1, %tid.x;
	st.local.u32 	[%rd2], %r1;
	mov.u64 	%rd3, $str;
	cvta.global.u64 	%rd4, %rd3;
	{ // callseq 0, 0
	.param .b64 param0;
	st.param.b64 	[param0], %rd4;
	.param .b64 param1;
	st.param.b64 	[param1], %rd1;
	.param .b32 retval0;
	call.uni (retval0), 
	vprintf, 
	(
	param0, 
	param1
	);
	ld.param.b32 	%r2, [retval0];
	} // callseq 0
	ret;

}


// ===== COMPILED SASS (sm_100) =====

	.target	sm_100

	.elftype	@"ET_EXEC"


//--------------------- .note.nv.tkinfo           --------------------------
	.section	.note.nv.tkinfo,"",@"SHT_NOTE"
	.sectionflags	@"SHF_NOTE_NV_TKINFO"
	.tkinfo
        /*0018*/ 	.word	0x00000002
        /*0030*/ 	.string	""
        /*0030*/ 	.string	"ptxas"
        /*0030*/ 	.string	"Cuda compilation tools, release 13.0, V13.0.88"
        /*0030*/ 	.string	"Build cuda_13.0.r13.0/compiler.36424714_0"
        /*0030*/ 	.string	"-arch sm_100 -m 64 "



//--------------------- .note.nv.cuinfo           --------------------------
	.section	.note.nv.cuinfo,"",@"SHT_NOTE"
	.sectionflags	@"SHF_NOTE_NV_CUINFO"
        /*0018*/ 	.short	0x0002
        /*001a*/ 	.short	0x0064
        /*001c*/ 	.short	0x0082
	.zero		2


//--------------------- .nv.info                  --------------------------
	.section	.nv.info,"",@"SHT_CUDA_INFO"
	.align	4


	//----- nvinfo : EIATTR_REGCOUNT
	.align		4
        /*0000*/ 	.byte	0x04, 0x2f
        /*0002*/ 	.short	(.L_2 - .L_1)
	.align		4
.L_1:
        /*0004*/ 	.word	index@(_Z12helloFromGPUv)
        /*0008*/ 	.word	0x00000018


	//----- nvinfo : EIATTR_FRAME_SIZE
	.align		4
.L_2:
        /*000c*/ 	.byte	0x04, 0x11
        /*000e*/ 	.short	(.L_4 - .L_3)
	.align		4
.L_3:
        /*0010*/ 	.word	index@(_Z12helloFromGPUv)
        /*0014*/ 	.word	0x00000008


	//----- nvinfo : EIATTR_MIN_STACK_SIZE
	.align		4
.L_4:
        /*0018*/ 	.byte	0x04, 0x12
        /*001a*/ 	.short	(.L_6 - .L_5)
	.align		4
.L_5:
        /*001c*/ 	.word	index@(_Z12helloFromGPUv)
        /*0020*/ 	.word	0x00000008
.L_6:


//--------------------- .nv.compat                --------------------------
	.section	.nv.compat,"",@"SHT_CUDA_COMPAT_INFO"
	.align	4
        /*0000*/ 	.byte	0x02, 0x09, 0x00, 0x00, 0x02, 0x02, 0x01, 0x00, 0x02, 0x05, 0x05, 0x00, 0x03, 0x07, 0x01, 0x01
        /*0010*/ 	.byte	0x02, 0x03, 0x00, 0x00, 0x02, 0x06, 0x01, 0x00, 0x04, 0x0b, 0x08, 0x00, 0x09, 0x00, 0x00, 0x00
        /*0020*/ 	.byte	0x00, 0x00, 0x00, 0x00


//--------------------- .nv.info._Z12helloFromGPUv --------------------------
	.section	.nv.info._Z12helloFromGPUv,"",@"SHT_CUDA_INFO"
	.sectionflags	@""
	.align	4


	//----- nvinfo : EIATTR_CUDA_API_VERSION
	.align		4
        /*0000*/ 	.byte	0x04, 0x37
        /*0002*/ 	.short	(.L_8 - .L_7)
.L_7:
        /*0004*/ 	.word	0x00000082


	//----- nvinfo : EIATTR_SPARSE_MMA_MASK
	.align		4
.L_8:
        /*0008*/ 	.byte	0x03, 0x50
        /*000a*/ 	.short	0x0000


	//----- nvinfo : EIATTR_MAXREG_COUNT
	.align		4
        /*000c*/ 	.byte	0x03, 0x1b
        /*000e*/ 	.short	0x00ff


	//----- nvinfo : EIATTR_EXTERNS
	.align		4
        /*0010*/ 	.byte	0x04, 0x0f
        /*0012*/ 	.short	(.L_10 - .L_9)


	//   ....[0]....
	.align		4
.L_9:
        /*0014*/ 	.word	index@(vprintf)


	//----- nvinfo : EIATTR_MERCURY_ISA_VERSION
	.align		4
.L_10:
        /*0018*/ 	.byte	0x03, 0x5f
        /*001a*/ 	.short	0x0101


	//----- nvinfo : EIATTR_VRC_CTA_INIT_COUNT
	.align		4
        /*001c*/ 	.byte	0x02, 0x4a
	.zero		1
	.zero		1


	//----- nvinfo : EIATTR_SYSCALL_OFFSETS
	.align		4
        /*0020*/ 	.byte	0x04, 0x46
        /*0022*/ 	.short	(.L_12 - .L_11)


	//   ....[0]....
.L_11:
        /*0024*/ 	.word	0x000000e0


	//----- nvinfo : EIATTR_EXIT_INSTR_OFFSETS
	.align		4
.L_12:
        /*0028*/ 	.byte	0x04, 0x1c
        /*002a*/ 	.short	(.L_14 - .L_13)


	//   ....[0]....
.L_13:
        /*002c*/ 	.word	0x000000f0


	//----- nvinfo : EIATTR_SW_WAR
	.align		4
.L_14:
        /*0030*/ 	.byte	0x04, 0x36
        /*0032*/ 	.short	(.L_16 - .L_15)
.L_15:
        /*0034*/ 	.word	0x00000008
.L_16:


//--------------------- .nv.callgraph             --------------------------
	.section	.nv.callgraph,"",@"SHT_CUDA_CALLGRAPH"
	.align	4
	.sectionentsize	8
	.align		4
        /*0000*/ 	.word	0x00000000
	.align		4
        /*0004*/ 	.word	0xffffffff
	.align		4
        /*0008*/ 	.word	index@(_Z12helloFromGPUv)
	.align		4
        /*000c*/ 	.word	index@(vprintf)
	.align		4
        /*0010*/ 	.word	0x00000000
	.align		4
        /*0014*/ 	.word	0xfffffffe
	.align		4
        /*0018*/ 	.word	0x00000000
	.align		4
        /*001c*/ 	.word	0xfffffffd
	.align		4
        /*0020*/ 	.word	0x00000000
	.align		4
        /*0024*/ 	.word	0xfffffffc


//--------------------- .nv.constant4             --------------------------
	.section	.nv.constant4,"a",@progbits
	.align	8
	.align		8
.nv.constant4:
        /*0000*/ 	.dword	vprintf
	.align		8
        /*0008*/ 	.dword	$str


//--------------------- .text._Z12helloFromGPUv   --------------------------
	.section	.text._Z12helloFromGPUv,"ax",@progbits
	.align	128
        .global         _Z12helloFromGPUv
        .type           _Z12helloFromGPUv,@function
        .size           _Z12helloFromGPUv,(.L_x_2 - _Z12helloFromGPUv)
        .other          _Z12helloFromGPUv,@"STO_CUDA_ENTRY STV_DEFAULT"
_Z12helloFromGPUv:
.text._Z12helloFromGPUv:
[----:B------:R-:W0:Y:S01]  /*0000*/  LDC R1, c[0x0][0x37c] ;  /* 0x0000df00ff017b82 */ /* 0x000e220000000800 */
[----:B------:R-:W1:Y:S01]  /*0010*/  S2R R8, SR_TID.X ;  /* 0x0000000000087919 */ /* 0x000e620000002100 */
[----:B0-----:R-:W-:Y:S01]  /*0020*/  VIADD R1, R1, 0xfffffff8 ;  /* 0xfffffff801017836 */ /* 0x001fe20000000000 */
[----:B------:R-:W-:Y:S01]  /*0030*/  MOV R0, 0x0 ;  /* 0x0000000000007802 */ /* 0x000fe20000000f00 */
[----:B------:R-:W0:Y:S04]  /*0040*/  LDCU UR4, c[0x0][0x2f8] ;  /* 0x00005f00ff0477ac */ /* 0x000e280008000800 */
[----:B------:R2:W3:Y:S01]  /*0050*/  LDC.64 R2, c[0x4][R0] ;  /* 0x0100000000027b82 */ /* 0x0004e20000000a00 */
[----:B------:R-:W4:Y:S01]  /*0060*/  LDCU.64 UR6, c[0x4][0x8] ;  /* 0x01000100ff0677ac */ /* 0x000f220008000a00 */
[----:B------:R-:W5:Y:S01]  /*0070*/  LDCU UR5, c[0x0][0x2fc] ;  /* 0x00005f80ff0577ac */ /* 0x000f620008000800 */
[----:B0-----:R-:W-:Y:S01]  /*0080*/  IADD3 R6, P0, PT, R1, UR4, RZ ;  /* 0x0000000401067c10 */ /* 0x001fe2000ff1e0ff */
[----:B----4-:R-:W-:Y:S01]  /*0090*/  IMAD.U32 R4, RZ, RZ, UR6 ;  /* 0x00000006ff047e24 */ /* 0x010fe2000f8e00ff */
[----:B------:R-:W-:-:S03]  /*00a0*/  MOV R5, UR7 ;  /* 0x0000000700057c02 */ /* 0x000fc60008000f00 */
[----:B-----5:R-:W-:Y:S01]  /*00b0*/  IMAD.X R7, RZ, RZ, UR5, P0 ;  /* 0x00000005ff077e24 */ /* 0x020fe200080e06ff */
[----:B-1----:R2:W-:Y:S07]  /*00c0*/  STL [R1], R8 ;  /* 0x0000000801007387 */ /* 0x0025ee0000100800 */
[----:B------:R-:W-:-:S07]  /*00d0*/  LEPC R20, `(.L_x_0) ;  /* 0x000000001014794e */ /* 0x000fce0000000000 */
[----:B--23--:R-:W-:Y:S05]  /*00e0*/  CALL.ABS.NOINC R2 ;  /* 0x0000000002007343 */ /* 0x00cfea0003c00000 */
.L_x_0:
[----:B------:R-:W-:Y:S05]  /*00f0*/  EXIT ;  /* 0x000000000000794d */ /* 0x000fea0003800000 */
.L_x_1:
[----:B------:R-:W-:-:S00]  /*0100*/  BRA `(.L_x_1) ;  /* 0xfffffffc00fc7947 */ /* 0x000fc0000383ffff */
[----:B------:R-:W-:-:S00]  /*0110*/  NOP ;  /* 0x0000000000007918 */ /* 0x000fc00000000000 */
        /* <DEDUP_REMOVED lines=14> */
.L_x_2:


//--------------------- .nv.global.init           --------------------------
	.section	.nv.global.init,"aw",@progbits
.nv.global.init:
	.type		$str,@object
	.size		$str,(.L_0 - $str)
$str:
        /*0000*/ 	.byte	0x48, 0x65, 0x6c, 0x6c, 0x6f, 0x20, 0x57, 0x6f, 0x72, 0x6c, 0x64, 0x20, 0x66, 0x72, 0x6f, 0x6d
        /*0010*/ 	.byte	0x20, 0x74, 0x68, 0x72, 0x65, 0x61, 0x64, 0x20, 0x6e, 0x75, 0x6d, 0x62, 0x65, 0x72, 0x20, 0x25
        /*0020*/ 	.byte	0x64, 0x21, 0x0a, 0x00
.L_0:


//--------------------- .nv.shared.reserved.0     --------------------------
	.section	.nv.shared.reserved.0,"aw",@nobits
	.weak		__nv_reservedSMEM_offset_0_alias
	.size		__nv_reservedSMEM_offset_0_alias, 0, 64
	.other		__nv_reservedSMEM_offset_0_alias,@"STO_CUDA_RESERVED_SHARED STV_DEFAULT"
__nv_reservedSMEM_offset_0_alias:
	.zero		0
	.zero		64


//--------------------- .nv.constant0._Z12helloFromGPUv --------------------------
	.section	.nv.constant0._Z12helloFromGPUv,"a",@progbits
	.sectionflags	@""
	.align	4
.nv.constant0._Z12helloFromGPUv:
	.zero		896


//--------------------- SYMBOLS --------------------------

	.type		.nv.reservedSmem.offset0,@object
	.size		.nv.reservedSmem.offset0,0x4
	.type		vprintf,@function
